	.headerflags	@"EF_CUDA_TEXMODE_UNIFIED EF_CUDA_64BIT_ADDRESS EF_CUDA_ACCELERATORS EF_CUDA_SM90 EF_CUDA_VIRTUAL_SM(EF_CUDA_SM90)"
	.elftype	@"ET_EXEC"


//--------------------- .nv.info                  --------------------------
	.section	.nv.info,"",@"SHT_CUDA_INFO"
	.align	4


	//----- nvinfo : EIATTR_REGCOUNT
	.align		4
        /*0000*/ 	.byte	0x04, 0x2f
        /*0002*/ 	.short	(.L_1 - .L_0)
	.align		4
.L_0:
        /*0004*/ 	.word	index@(triton_poi_fused_max_pool2d_with_indices_82)
        /*0008*/ 	.word	0x0000000e


	//----- nvinfo : EIATTR_MIN_STACK_SIZE
	.align		4
.L_1:
        /*000c*/ 	.byte	0x04, 0x12
        /*000e*/ 	.short	(.L_3 - .L_2)
	.align		4
.L_2:
        /*0010*/ 	.word	index@(triton_poi_fused_max_pool2d_with_indices_82)
        /*0014*/ 	.word	0x00000000


	//----- nvinfo : EIATTR_FRAME_SIZE
	.align		4
.L_3:
        /*0018*/ 	.byte	0x04, 0x11
        /*001a*/ 	.short	(.L_5 - .L_4)
	.align		4
.L_4:
        /*001c*/ 	.word	index@(triton_poi_fused_max_pool2d_with_indices_82)
        /*0020*/ 	.word	0x00000000


	//----- nvinfo : EIATTR_MIN_STACK_SIZE
	.align		4
.L_5:
        /*0024*/ 	.byte	0x04, 0x12
        /*0026*/ 	.short	(.L_7 - .L_6)
	.align		4
.L_6:
        /*0028*/ 	.word	index@(triton_poi_fused_max_pool2d_with_indices_82)
        /*002c*/ 	.word	0x00000000
.L_7:


//--------------------- .nv.info.triton_poi_fused_max_pool2d_with_indices_82 --------------------------
	.section	.nv.info.triton_poi_fused_max_pool2d_with_indices_82,"",@"SHT_CUDA_INFO"
	.sectionflags	@""
	.align	4


	//----- nvinfo : EIATTR_CUDA_API_VERSION
	.align		4
        /*0000*/ 	.byte	0x04, 0x37
        /*0002*/ 	.short	(.L_9 - .L_8)
.L_8:
        /*0004*/ 	.word	0x0000007c


	//----- nvinfo : EIATTR_KPARAM_INFO
	.align		4
.L_9:
        /*0008*/ 	.byte	0x04, 0x17
        /*000a*/ 	.short	(.L_11 - .L_10)
.L_10:
        /*000c*/ 	.word	0x00000000
        /*0010*/ 	.short	0x0003
        /*0012*/ 	.short	0x0018
        /*0014*/ 	.byte	0x00, 0xf0, 0x11, 0x00


	//----- nvinfo : EIATTR_KPARAM_INFO
	.align		4
.L_11:
        /*0018*/ 	.byte	0x04, 0x17
        /*001a*/ 	.short	(.L_13 - .L_12)
.L_12:
        /*001c*/ 	.word	0x00000000
        /*0020*/ 	.short	0x0002
        /*0022*/ 	.short	0x0010
        /*0024*/ 	.byte	0x00, 0xf4, 0x21, 0x00


	//----- nvinfo : EIATTR_KPARAM_INFO
	.align		4
.L_13:
        /*0028*/ 	.byte	0x04, 0x17
        /*002a*/ 	.short	(.L_15 - .L_14)
.L_14:
        /*002c*/ 	.word	0x00000000
        /*0030*/ 	.short	0x0001
        /*0032*/ 	.short	0x0008
        /*0034*/ 	.byte	0x00, 0xf4, 0x21, 0x00


	//----- nvinfo : EIATTR_KPARAM_INFO
	.align		4
.L_15:
        /*0038*/ 	.byte	0x04, 0x17
        /*003a*/ 	.short	(.L_17 - .L_16)
.L_16:
        /*003c*/ 	.word	0x00000000
        /*0040*/ 	.short	0x0000
        /*0042*/ 	.short	0x0000
        /*0044*/ 	.byte	0x00, 0xf4, 0x21, 0x00


	//----- nvinfo : EIATTR_SPARSE_MMA_MASK
	.align		4
.L_17:
        /*0048*/ 	.byte	0x03, 0x50
        /*004a*/ 	.short	0x0000


	//----- nvinfo : EIATTR_MAXREG_COUNT
	.align		4
        /*004c*/ 	.byte	0x03, 0x1b
        /*004e*/ 	.short	0x00ff


	//----- nvinfo : EIATTR_EXIT_INSTR_OFFSETS
	.align		4
        /*0050*/ 	.byte	0x04, 0x1c
        /*0052*/ 	.short	(.L_19 - .L_18)


	//   ....[0]....
.L_18:
        /*0054*/ 	.word	0x00000240


	//   ....[1]....
        /*0058*/ 	.word	0x00000260


	//----- nvinfo : EIATTR_REQNTID
	.align		4
.L_19:
        /*005c*/ 	.byte	0x04, 0x10
        /*005e*/ 	.short	(.L_21 - .L_20)
.L_20:
        /*0060*/ 	.word	0x00000080
        /*0064*/ 	.word	0x00000001
        /*0068*/ 	.word	0x00000001


	//----- nvinfo : EIATTR_CBANK_PARAM_SIZE
	.align		4
.L_21:
        /*006c*/ 	.byte	0x03, 0x19
        /*006e*/ 	.short	0x001c


	//----- nvinfo : EIATTR_PARAM_CBANK
	.align		4
        /*0070*/ 	.byte	0x04, 0x0a
        /*0072*/ 	.short	(.L_23 - .L_22)
	.align		4
.L_22:
        /*0074*/ 	.word	index@(.nv.constant0.triton_poi_fused_max_pool2d_with_indices_82)
        /*0078*/ 	.short	0x0210
        /*007a*/ 	.short	0x001c


	//----- nvinfo : EIATTR_SW_WAR
	.align		4
.L_23:
        /*007c*/ 	.byte	0x04, 0x36
        /*007e*/ 	.short	(.L_25 - .L_24)
.L_24:
        /*0080*/ 	.word	0x00000008
.L_25:


//--------------------- .nv.callgraph             --------------------------
	.section	.nv.callgraph,"",@"SHT_CUDA_CALLGRAPH"
	.align	4
	.sectionentsize	8
	.align		4
        /*0000*/ 	.word	0x00000000
	.align		4
        /*0004*/ 	.word	0xffffffff
	.align		4
        /*0008*/ 	.word	0x00000000
	.align		4
        /*000c*/ 	.word	0xfffffffe
	.align		4
        /*0010*/ 	.word	0x00000000
	.align		4
        /*0014*/ 	.word	0xfffffffd
	.align		4
        /*0018*/ 	.word	0x00000000
	.align		4
        /*001c*/ 	.word	0xfffffffc


//--------------------- .text.triton_poi_fused_max_pool2d_with_indices_82 --------------------------
	.section	.text.triton_poi_fused_max_pool2d_with_indices_82,"ax",@progbits
	.align	128
        .global         triton_poi_fused_max_pool2d_with_indices_82
        .type           triton_poi_fused_max_pool2d_with_indices_82,@function
        .size           triton_poi_fused_max_pool2d_with_indices_82,(.L_x_1 - triton_poi_fused_max_pool2d_with_indices_82)
        .other          triton_poi_fused_max_pool2d_with_indices_82,@"STO_CUDA_ENTRY STV_DEFAULT"
triton_poi_fused_max_pool2d_with_indices_82:
.text.triton_poi_fused_max_pool2d_with_indices_82:
[----:B------:R-:W0:Y:S02]  /*0000*/  LDC R1, c[0x0][0x28] ;  /* 0x00000a00ff017b82 */ /* 0x000e240000000800 */
[----:B------:R-:W1:Y:S01]  /*0010*/  S2R R0, SR_TID.X ;  /* 0x0000000000007919 */ /* 0x000e620000002100 */
[----:B------:R-:W2:Y:S01]  /*0020*/  LDC.64 R2, c[0x0][0x210] ;  /* 0x00008400ff027b82 */ /* 0x000ea20000000a00 */
[----:B------:R-:W-:Y:S01]  /*0030*/  IMAD.MOV.U32 R11, RZ, RZ, RZ ;  /* 0x000000ffff0b7224 */ /* 0x000fe200078e00ff */
[----:B------:R-:W-:Y:S01]  /*0040*/  ULDC.64 UR4, c[0x0][0x208] ;  /* 0x0000820000047ab9 */ /* 0x000fe20000000a00 */
[----:B------:R-:W3:Y:S01]  /*0050*/  S2R R5, SR_CTAID.X ;  /* 0x0000000000057919 */ /* 0x000ee20000002500 */
[----:B------:R-:W-:Y:S01]  /*0060*/  IMAD.MOV.U32 R4, RZ, RZ, RZ ;  /* 0x000000ffff047224 */ /* 0x000fe200078e00ff */
[----:B------:R-:W-:Y:S01]  /*0070*/  ULDC.64 UR6, c[0x0][0x220] ;  /* 0x0000880000067ab9 */ /* 0x000fe20000000a00 */
[----:B-1----:R-:W-:-:S05]  /*0080*/  LOP3.LUT R0, R0, 0x7f, RZ, 0xc0, !PT ;  /* 0x0000007f00007812 */ /* 0x002fca00078ec0ff */
[----:B---3--:R-:W-:Y:S02]  /*0090*/  IMAD R5, R5, 0x80, R0 ;  /* 0x0000008005057824 */ /* 0x008fe400078e0200 */
[----:B------:R-:W-:Y:S02]  /*00a0*/  IMAD.MOV.U32 R0, RZ, RZ, RZ ;  /* 0x000000ffff007224 */ /* 0x000fe400078e00ff */
[C---:B------:R-:W-:Y:S01]  /*00b0*/  IMAD.SHL.U32 R7, R5.reuse, 0x4, RZ ;  /* 0x0000000405077824 */ /* 0x040fe200078e00ff */
[----:B------:R-:W-:-:S03]  /*00c0*/  ISETP.GE.AND P0, PT, R5, 0x800, PT ;  /* 0x000008000500780c */ /* 0x000fc60003f06270 */
[----:B--2---:R-:W-:Y:S02]  /*00d0*/  IMAD.WIDE R2, R7, 0x4, R2 ;  /* 0x0000000407027825 */ /* 0x004fe400078e0202 */
[----:B------:R-:W1:Y:S08]  /*00e0*/  LDC.64 R6, c[0x0][0x218] ;  /* 0x00008600ff067b82 */ /* 0x000e700000000a00 */
[----:B------:R-:W2:Y:S04]  /*00f0*/  @!P0 LDG.E.EL R0, desc[UR4][R2.64] ;  /* 0x0000000402008981 */ /* 0x000ea8000c2e1900 */
[----:B------:R-:W2:Y:S01]  /*0100*/  @!P0 LDG.E.EL R11, desc[UR4][R2.64+0x4] ;  /* 0x00000404020b8981 */ /* 0x000ea2000c2e1900 */
[----:B------:R-:W-:-:S03]  /*0110*/  IMAD.MOV.U32 R9, RZ, RZ, RZ ;  /* 0x000000ffff097224 */ /* 0x000fc600078e00ff */
[----:B------:R-:W3:Y:S04]  /*0120*/  @!P0 LDG.E.EL R4, desc[UR4][R2.64+0x8] ;  /* 0x0000080402048981 */ /* 0x000ee8000c2e1900 */
[----:B------:R1:W4:Y:S02]  /*0130*/  @!P0 LDG.E.EL R9, desc[UR4][R2.64+0xc] ;  /* 0x00000c0402098981 */ /* 0x000324000c2e1900 */
[----:B-1----:R-:W-:Y:S01]  /*0140*/  IMAD.WIDE R2, R5, 0x4, R6 ;  /* 0x0000000405027825 */ /* 0x002fe200078e0206 */
[C---:B--2---:R-:W-:Y:S02]  /*0150*/  FSETP.GT.AND P3, PT, R11.reuse, R0, PT ;  /* 0x000000000b00720b */ /* 0x044fe40003f64000 */
[----:B------:R-:W-:Y:S02]  /*0160*/  FSETP.NAN.AND P1, PT, R11, R11, PT ;  /* 0x0000000b0b00720b */ /* 0x000fe40003f28000 */
[----:B---3--:R-:W-:-:S02]  /*0170*/  FSETP.NAN.AND P4, PT, R4, R4, PT ;  /* 0x000000040400720b */ /* 0x008fc40003f88000 */
[----:B----4-:R-:W-:-:S07]  /*0180*/  FSETP.NAN.AND P2, PT, R9, R9, PT ;  /* 0x000000090900720b */ /* 0x010fce0003f48000 */
[----:B------:R-:W-:Y:S02]  /*0190*/  @!P3 FSEL R11, R11, R0, P1 ;  /* 0x000000000b0bb208 */ /* 0x000fe40000800000 */
[----:B------:R-:W-:Y:S02]  /*01a0*/  SEL R0, RZ, 0x1, !P3 ;  /* 0x00000001ff007807 */ /* 0x000fe40005800000 */
[----:B------:R-:W-:-:S04]  /*01b0*/  FSETP.GEU.AND P1, PT, R11, R4, PT ;  /* 0x000000040b00720b */ /* 0x000fc80003f2e000 */
[----:B------:R-:W-:Y:S02]  /*01c0*/  @!P4 FSEL R4, R4, R11, !P1 ;  /* 0x0000000b0404c208 */ /* 0x000fe40004800000 */
[----:B------:R-:W-:Y:S02]  /*01d0*/  SEL R0, R0, 0x2, P1 ;  /* 0x0000000200007807 */ /* 0x000fe40000800000 */
[----:B------:R-:W-:-:S04]  /*01e0*/  FSETP.GEU.AND P4, PT, R4, R9, PT ;  /* 0x000000090400720b */ /* 0x000fc80003f8e000 */
[----:B------:R-:W-:Y:S02]  /*01f0*/  @!P2 SEL R9, R9, R4, !P4 ;  /* 0x000000040909a207 */ /* 0x000fe40006000000 */
[----:B------:R-:W-:Y:S02]  /*0200*/  IADD3 R4, P2, R5, UR6, RZ ;  /* 0x0000000605047c10 */ /* 0x000fe4000ff5e0ff */
[----:B------:R-:W-:Y:S01]  /*0210*/  SEL R7, R0, 0x3, P4 ;  /* 0x0000000300077807 */ /* 0x000fe20002000000 */
[----:B------:R1:W-:Y:S01]  /*0220*/  @!P0 STG.E desc[UR4][R2.64], R9 ;  /* 0x0000000902008986 */ /* 0x0003e2000c101904 */
[----:B------:R-:W-:Y:S01]  /*0230*/  LEA.HI.X.SX32 R5, R5, UR7, 0x1, P2 ;  /* 0x0000000705057c11 */ /* 0x000fe200090f0eff */
[----:B------:R-:W-:Y:S08]  /*0240*/  @P0 EXIT ;  /* 0x000000000000094d */ /* 0x000ff00003800000 */
[----:B------:R-:W-:Y:S01]  /*0250*/  STG.E.U8 desc[UR4][R4.64], R7 ;  /* 0x0000000704007986 */ /* 0x000fe2000c101104 */
[----:B------:R-:W-:Y:S05]  /*0260*/  EXIT ;  /* 0x000000000000794d */ /* 0x000fea0003800000 */
.L_x_0:
[----:B------:R-:W-:-:S00]  /*0270*/  BRA `(.L_x_0) ;  /* 0xfffffffc00fc7947 */ /* 0x000fc0000383ffff */
[----:B------:R-:W-:-:S00]  /*0280*/  NOP ;  /* 0x0000000000007918 */ /* 0x000fc00000000000 */
[----:B------:R-:W-:-:S00]  /*0290*/  NOP ;  /* 0x0000000000007918 */ /* 0x000fc00000000000 */
[----:B------:R-:W-:-:S00]  /*02a0*/  NOP ;  /* 0x0000000000007918 */ /* 0x000fc00000000000 */
[----:B------:R-:W-:-:S00]  /*02b0*/  NOP ;  /* 0x0000000000007918 */ /* 0x000fc00000000000 */
[----:B------:R-:W-:-:S00]  /*02c0*/  NOP ;  /* 0x0000000000007918 */ /* 0x000fc00000000000 */
[----:B------:R-:W-:-:S00]  /*02d0*/  NOP ;  /* 0x0000000000007918 */ /* 0x000fc00000000000 */
[----:B------:R-:W-:-:S00]  /*02e0*/  NOP ;  /* 0x0000000000007918 */ /* 0x000fc00000000000 */
[----:B------:R-:W-:-:S00]  /*02f0*/  NOP ;  /* 0x0000000000007918 */ /* 0x000fc00000000000 */
.L_x_1:


//--------------------- .nv.constant0.triton_poi_fused_max_pool2d_with_indices_82 --------------------------
	.section	.nv.constant0.triton_poi_fused_max_pool2d_with_indices_82,"a",@progbits
	.sectionflags	@""
	.align	4
.nv.constant0.triton_poi_fused_max_pool2d_with_indices_82:
	.zero		556
